//
// Generated by NVIDIA NVVM Compiler
//
// Compiler Build ID: CL-36424714
// Cuda compilation tools, release 13.0, V13.0.88
// Based on NVVM 20.0.0
//

.version 9.0
.target sm_100
.address_size 64

	// .globl	matrixAdd

.visible .entry matrixAdd(
	.param .u64 .ptr .align 1 matrixAdd_param_0,
	.param .u64 .ptr .align 1 matrixAdd_param_1,
	.param .u64 .ptr .align 1 matrixAdd_param_2
)
{
	.reg .b32 	%r<8>;
	.reg .b64 	%rd<11>;

	ld.param.u64 	%rd1, [matrixAdd_param_0];
	ld.param.u64 	%rd2, [matrixAdd_param_1];
	ld.param.u64 	%rd3, [matrixAdd_param_2];
	cvta.to.global.u64 	%rd4, %rd3;
	cvta.to.global.u64 	%rd5, %rd2;
	cvta.to.global.u64 	%rd6, %rd1;
	mov.u32 	%r1, %tid.x;
	mov.u32 	%r2, %tid.y;
	mad.lo.s32 	%r3, %r2, 5, %r1;
	mul.wide.u32 	%rd7, %r3, 4;
	add.s64 	%rd8, %rd6, %rd7;
	ld.global.u32 	%r4, [%rd8];
	add.s64 	%rd9, %rd5, %rd7;
	ld.global.u32 	%r5, [%rd9];
	add.s32 	%r6, %r5, %r4;
	mad.lo.s32 	%r7, %r6, 5, 8;
	add.s64 	%rd10, %rd4, %rd7;
	st.global.u32 	[%rd10], %r7;
	ret;

}


// ===== COMPILED SASS (sm_100) =====

	.target	sm_100

	.elftype	@"ET_EXEC"


//--------------------- .note.nv.tkinfo           --------------------------
	.section	.note.nv.tkinfo,"",@"SHT_NOTE"
	.sectionflags	@"SHF_NOTE_NV_TKINFO"
	.tkinfo
        /*0018*/ 	.word	0x00000002
        /*0030*/ 	.string	""
        /*0030*/ 	.string	"ptxas"
        /*0030*/ 	.string	"Cuda compilation tools, release 13.0, V13.0.88"
        /*0030*/ 	.string	"Build cuda_13.0.r13.0/compiler.36424714_0"
        /*0030*/ 	.string	"-arch sm_100 -m 64 "



//--------------------- .note.nv.cuinfo           --------------------------
	.section	.note.nv.cuinfo,"",@"SHT_NOTE"
	.sectionflags	@"SHF_NOTE_NV_CUINFO"
        /*0018*/ 	.short	0x0002
        /*001a*/ 	.short	0x0064
        /*001c*/ 	.short	0x0082
	.zero		2


//--------------------- .nv.info                  --------------------------
	.section	.nv.info,"",@"SHT_CUDA_INFO"
	.align	4


	//----- nvinfo : EIATTR_REGCOUNT
	.align		4
        /*0000*/ 	.byte	0x04, 0x2f
        /*0002*/ 	.short	(.L_1 - .L_0)
	.align		4
.L_0:
        /*0004*/ 	.word	index@(matrixAdd)
        /*0008*/ 	.word	0x0000000e


	//----- nvinfo : EIATTR_FRAME_SIZE
	.align		4
.L_1:
        /*000c*/ 	.byte	0x04, 0x11
        /*000e*/ 	.short	(.L_3 - .L_2)
	.align		4
.L_2:
        /*0010*/ 	.word	index@(matrixAdd)
        /*0014*/ 	.word	0x00000000


	//----- nvinfo : EIATTR_MIN_STACK_SIZE
	.align		4
.L_3:
        /*0018*/ 	.byte	0x04, 0x12
        /*001a*/ 	.short	(.L_5 - .L_4)
	.align		4
.L_4:
        /*001c*/ 	.word	index@(matrixAdd)
        /*0020*/ 	.word	0x00000000
.L_5:


//--------------------- .nv.compat                --------------------------
	.section	.nv.compat,"",@"SHT_CUDA_COMPAT_INFO"
	.align	4
        /*0000*/ 	.byte	0x02, 0x09, 0x00, 0x00, 0x02, 0x02, 0x01, 0x00, 0x02, 0x05, 0x05, 0x00, 0x03, 0x07, 0x01, 0x01
        /*0010*/ 	.byte	0x02, 0x03, 0x00, 0x00, 0x02, 0x06, 0x01, 0x00, 0x04, 0x0b, 0x08, 0x00, 0x09, 0x00, 0x00, 0x00
        /*0020*/ 	.byte	0x00, 0x00, 0x00, 0x00


//--------------------- .nv.info.matrixAdd        --------------------------
	.section	.nv.info.matrixAdd,"",@"SHT_CUDA_INFO"
	.sectionflags	@""
	.align	4


	//----- nvinfo : EIATTR_CUDA_API_VERSION
	.align		4
        /*0000*/ 	.byte	0x04, 0x37
        /*0002*/ 	.short	(.L_7 - .L_6)
.L_6:
        /*0004*/ 	.word	0x00000082


	//----- nvinfo : EIATTR_KPARAM_INFO
	.align		4
.L_7:
        /*0008*/ 	.byte	0x04, 0x17
        /*000a*/ 	.short	(.L_9 - .L_8)
.L_8:
        /*000c*/ 	.word	0x00000000
        /*0010*/ 	.short	0x0002
        /*0012*/ 	.short	0x0010
        /*0014*/ 	.byte	0x00, 0xf5, 0x21, 0x00


	//----- nvinfo : EIATTR_KPARAM_INFO
	.align		4
.L_9:
        /*0018*/ 	.byte	0x04, 0x17
        /*001a*/ 	.short	(.L_11 - .L_10)
.L_10:
        /*001c*/ 	.word	0x00000000
        /*0020*/ 	.short	0x0001
        /*0022*/ 	.short	0x0008
        /*0024*/ 	.byte	0x00, 0xf5, 0x21, 0x00


	//----- nvinfo : EIATTR_KPARAM_INFO
	.align		4
.L_11:
        /*0028*/ 	.byte	0x04, 0x17
        /*002a*/ 	.short	(.L_13 - .L_12)
.L_12:
        /*002c*/ 	.word	0x00000000
        /*0030*/ 	.short	0x0000
        /*0032*/ 	.short	0x0000
        /*0034*/ 	.byte	0x00, 0xf5, 0x21, 0x00


	//----- nvinfo : EIATTR_SPARSE_MMA_MASK
	.align		4
.L_13:
        /*0038*/ 	.byte	0x03, 0x50
        /*003a*/ 	.short	0x0000


	//----- nvinfo : EIATTR_MAXREG_COUNT
	.align		4
        /*003c*/ 	.byte	0x03, 0x1b
        /*003e*/ 	.short	0x00ff


	//----- nvinfo : EIATTR_MERCURY_ISA_VERSION
	.align		4
        /*0040*/ 	.byte	0x03, 0x5f
        /*0042*/ 	.short	0x0101


	//----- nvinfo : EIATTR_VRC_CTA_INIT_COUNT
	.align		4
        /*0044*/ 	.byte	0x02, 0x4a
	.zero		1
	.zero		1


	//----- nvinfo : EIATTR_EXIT_INSTR_OFFSETS
	.align		4
        /*0048*/ 	.byte	0x04, 0x1c
        /*004a*/ 	.short	(.L_15 - .L_14)


	//   ....[0]....
.L_14:
        /*004c*/ 	.word	0x00000110


	//----- nvinfo : EIATTR_CBANK_PARAM_SIZE
	.align		4
.L_15:
        /*0050*/ 	.byte	0x03, 0x19
        /*0052*/ 	.short	0x0018


	//----- nvinfo : EIATTR_PARAM_CBANK
	.align		4
        /*0054*/ 	.byte	0x04, 0x0a
        /*0056*/ 	.short	(.L_17 - .L_16)
	.align		4
.L_16:
        /*0058*/ 	.word	index@(.nv.constant0.matrixAdd)
        /*005c*/ 	.short	0x0380
        /*005e*/ 	.short	0x0018


	//----- nvinfo : EIATTR_SW_WAR
	.align		4
.L_17:
        /*0060*/ 	.byte	0x04, 0x36
        /*0062*/ 	.short	(.L_19 - .L_18)
.L_18:
        /*0064*/ 	.word	0x00000008
.L_19:


//--------------------- .nv.callgraph             --------------------------
	.section	.nv.callgraph,"",@"SHT_CUDA_CALLGRAPH"
	.align	4
	.sectionentsize	8
	.align		4
        /*0000*/ 	.word	0x00000000
	.align		4
        /*0004*/ 	.word	0xffffffff
	.align		4
        /*0008*/ 	.word	0x00000000
	.align		4
        /*000c*/ 	.word	0xfffffffe
	.align		4
        /*0010*/ 	.word	0x00000000
	.align		4
        /*0014*/ 	.word	0xfffffffd
	.align		4
        /*0018*/ 	.word	0x00000000
	.align		4
        /*001c*/ 	.word	0xfffffffc


//--------------------- .text.matrixAdd           --------------------------
	.section	.text.matrixAdd,"ax",@progbits
	.align	128
        .global         matrixAdd
        .type           matrixAdd,@function
        .size           matrixAdd,(.L_x_1 - matrixAdd)
        .other          matrixAdd,@"STO_CUDA_ENTRY STV_DEFAULT"
matrixAdd:
.text.matrixAdd:
[----:B------:R-:W-:Y:S01]  /*0000*/  LDC R1, c[0x0][0x37c] ;  /* 0x0000df00ff017b82 */ /* 0x000fe20000000800 */
[----:B------:R-:W0:Y:S07]  /*0010*/  S2R R9, SR_TID.X ;  /* 0x0000000000097919 */ /* 0x000e2e0000002100 */
[----:B------:R-:W1:Y:S01]  /*0020*/  LDC.64 R2, c[0x0][0x380] ;  /* 0x0000e000ff027b82 */ /* 0x000e620000000a00 */
[----:B------:R-:W2:Y:S01]  /*0030*/  LDCU.64 UR4, c[0x0][0x358] ;  /* 0x00006b00ff0477ac */ /* 0x000ea20008000a00 */
[----:B------:R-:W0:Y:S06]  /*0040*/  S2R R0, SR_TID.Y ;  /* 0x0000000000007919 */ /* 0x000e2c0000002200 */
[----:B------:R-:W3:Y:S08]  /*0050*/  LDC.64 R4, c[0x0][0x388] ;  /* 0x0000e200ff047b82 */ /* 0x000ef00000000a00 */
[----:B------:R-:W4:Y:S01]  /*0060*/  LDC.64 R6, c[0x0][0x390] ;  /* 0x0000e400ff067b82 */ /* 0x000f220000000a00 */
[----:B0-----:R-:W-:-:S04]  /*0070*/  IMAD R9, R0, 0x5, R9 ;  /* 0x0000000500097824 */ /* 0x001fc800078e0209 */
[----:B-1----:R-:W-:-:S04]  /*0080*/  IMAD.WIDE.U32 R2, R9, 0x4, R2 ;  /* 0x0000000409027825 */ /* 0x002fc800078e0002 */
[C---:B---3--:R-:W-:Y:S02]  /*0090*/  IMAD.WIDE.U32 R4, R9.reuse, 0x4, R4 ;  /* 0x0000000409047825 */ /* 0x048fe400078e0004 */
[----:B--2---:R-:W2:Y:S04]  /*00a0*/  LDG.E R2, desc[UR4][R2.64] ;  /* 0x0000000402027981 */ /* 0x004ea8000c1e1900 */
[----:B------:R-:W2:Y:S01]  /*00b0*/  LDG.E R5, desc[UR4][R4.64] ;  /* 0x0000000404057981 */ /* 0x000ea2000c1e1900 */
[----:B------:R-:W-:Y:S02]  /*00c0*/  HFMA2 R11, -RZ, RZ, 0, 2.98023223876953125e-07 ;  /* 0x00000005ff0b7431 */ /* 0x000fe400000001ff */
[----:B----4-:R-:W-:Y:S01]  /*00d0*/  IMAD.WIDE.U32 R6, R9, 0x4, R6 ;  /* 0x0000000409067825 */ /* 0x010fe200078e0006 */
[----:B--2---:R-:W-:-:S05]  /*00e0*/  IADD3 R0, PT, PT, R2, R5, RZ ;  /* 0x0000000502007210 */ /* 0x004fca0007ffe0ff */
[----:B------:R-:W-:-:S05]  /*00f0*/  IMAD R9, R0, R11, 0x8 ;  /* 0x0000000800097424 */ /* 0x000fca00078e020b */
[----:B------:R-:W-:Y:S01]  /*0100*/  STG.E desc[UR4][R6.64], R9 ;  /* 0x0000000906007986 */ /* 0x000fe2000c101904 */
[----:B------:R-:W-:Y:S05]  /*0110*/  EXIT ;  /* 0x000000000000794d */ /* 0x000fea0003800000 */
.L_x_0:
[----:B------:R-:W-:-:S00]  /*0120*/  BRA `(.L_x_0) ;  /* 0xfffffffc00fc7947 */ /* 0x000fc0000383ffff */
[----:B------:R-:W-:-:S00]  /*0130*/  NOP ;  /* 0x0000000000007918 */ /* 0x000fc00000000000 */
        /* <DEDUP_REMOVED lines=12> */
.L_x_1:


//--------------------- .nv.shared.reserved.0     --------------------------
	.section	.nv.shared.reserved.0,"aw",@nobits
	.weak		__nv_reservedSMEM_offset_0_alias
	.size		__nv_reservedSMEM_offset_0_alias, 0, 64
	.other		__nv_reservedSMEM_offset_0_alias,@"STO_CUDA_RESERVED_SHARED STV_DEFAULT"
__nv_reservedSMEM_offset_0_alias:
	.zero		0
	.zero		64


//--------------------- .nv.constant0.matrixAdd   --------------------------
	.section	.nv.constant0.matrixAdd,"a",@progbits
	.sectionflags	@""
	.align	4
.nv.constant0.matrixAdd:
	.zero		920


//--------------------- SYMBOLS --------------------------

	.type		.nv.reservedSmem.offset0,@object
	.size		.nv.reservedSmem.offset0,0x4
